	.headerflags	@"EF_CUDA_TEXMODE_UNIFIED EF_CUDA_64BIT_ADDRESS EF_CUDA_ACCELERATORS EF_CUDA_SM90 EF_CUDA_VIRTUAL_SM(EF_CUDA_SM90)"
	.elftype	@"ET_EXEC"


//--------------------- .nv.info                  --------------------------
	.section	.nv.info,"",@"SHT_CUDA_INFO"
	.align	4


	//----- nvinfo : EIATTR_REGCOUNT
	.align		4
        /*0000*/ 	.byte	0x04, 0x2f
        /*0002*/ 	.short	(.L_1 - .L_0)
	.align		4
.L_0:
        /*0004*/ 	.word	index@(triton_poi_fused_convolution_leaky_relu_34)
        /*0008*/ 	.word	0x00000014


	//----- nvinfo : EIATTR_MIN_STACK_SIZE
	.align		4
.L_1:
        /*000c*/ 	.byte	0x04, 0x12
        /*000e*/ 	.short	(.L_3 - .L_2)
	.align		4
.L_2:
        /*0010*/ 	.word	index@(triton_poi_fused_convolution_leaky_relu_34)
        /*0014*/ 	.word	0x00000000


	//----- nvinfo : EIATTR_FRAME_SIZE
	.align		4
.L_3:
        /*0018*/ 	.byte	0x04, 0x11
        /*001a*/ 	.short	(.L_5 - .L_4)
	.align		4
.L_4:
        /*001c*/ 	.word	index@(triton_poi_fused_convolution_leaky_relu_34)
        /*0020*/ 	.word	0x00000000


	//----- nvinfo : EIATTR_MIN_STACK_SIZE
	.align		4
.L_5:
        /*0024*/ 	.byte	0x04, 0x12
        /*0026*/ 	.short	(.L_7 - .L_6)
	.align		4
.L_6:
        /*0028*/ 	.word	index@(triton_poi_fused_convolution_leaky_relu_34)
        /*002c*/ 	.word	0x00000000
.L_7:


//--------------------- .nv.info.triton_poi_fused_convolution_leaky_relu_34 --------------------------
	.section	.nv.info.triton_poi_fused_convolution_leaky_relu_34,"",@"SHT_CUDA_INFO"
	.sectionflags	@""
	.align	4


	//----- nvinfo : EIATTR_CUDA_API_VERSION
	.align		4
        /*0000*/ 	.byte	0x04, 0x37
        /*0002*/ 	.short	(.L_9 - .L_8)
.L_8:
        /*0004*/ 	.word	0x0000007c


	//----- nvinfo : EIATTR_KPARAM_INFO
	.align		4
.L_9:
        /*0008*/ 	.byte	0x04, 0x17
        /*000a*/ 	.short	(.L_11 - .L_10)
.L_10:
        /*000c*/ 	.word	0x00000000
        /*0010*/ 	.short	0x0005
        /*0012*/ 	.short	0x0028
        /*0014*/ 	.byte	0x00, 0xf0, 0x11, 0x00


	//----- nvinfo : EIATTR_KPARAM_INFO
	.align		4
.L_11:
        /*0018*/ 	.byte	0x04, 0x17
        /*001a*/ 	.short	(.L_13 - .L_12)
.L_12:
        /*001c*/ 	.word	0x00000000
        /*0020*/ 	.short	0x0004
        /*0022*/ 	.short	0x0020
        /*0024*/ 	.byte	0x00, 0xf4, 0x21, 0x00


	//----- nvinfo : EIATTR_KPARAM_INFO
	.align		4
.L_13:
        /*0028*/ 	.byte	0x04, 0x17
        /*002a*/ 	.short	(.L_15 - .L_14)
.L_14:
        /*002c*/ 	.word	0x00000000
        /*0030*/ 	.short	0x0003
        /*0032*/ 	.short	0x0018
        /*0034*/ 	.byte	0x00, 0xf4, 0x21, 0x00


	//----- nvinfo : EIATTR_KPARAM_INFO
	.align		4
.L_15:
        /*0038*/ 	.byte	0x04, 0x17
        /*003a*/ 	.short	(.L_17 - .L_16)
.L_16:
        /*003c*/ 	.word	0x00000000
        /*0040*/ 	.short	0x0002
        /*0042*/ 	.short	0x0010
        /*0044*/ 	.byte	0x00, 0xf4, 0x21, 0x00


	//----- nvinfo : EIATTR_KPARAM_INFO
	.align		4
.L_17:
        /*0048*/ 	.byte	0x04, 0x17
        /*004a*/ 	.short	(.L_19 - .L_18)
.L_18:
        /*004c*/ 	.word	0x00000000
        /*0050*/ 	.short	0x0001
        /*0052*/ 	.short	0x0008
        /*0054*/ 	.byte	0x00, 0xf4, 0x21, 0x00


	//----- nvinfo : EIATTR_KPARAM_INFO
	.align		4
.L_19:
        /*0058*/ 	.byte	0x04, 0x17
        /*005a*/ 	.short	(.L_21 - .L_20)
.L_20:
        /*005c*/ 	.word	0x00000000
        /*0060*/ 	.short	0x0000
        /*0062*/ 	.short	0x0000
        /*0064*/ 	.byte	0x00, 0xf4, 0x21, 0x00


	//----- nvinfo : EIATTR_SPARSE_MMA_MASK
	.align		4
.L_21:
        /*0068*/ 	.byte	0x03, 0x50
        /*006a*/ 	.short	0x0000


	//----- nvinfo : EIATTR_MAXREG_COUNT
	.align		4
        /*006c*/ 	.byte	0x03, 0x1b
        /*006e*/ 	.short	0x00ff


	//----- nvinfo : EIATTR_EXIT_INSTR_OFFSETS
	.align		4
        /*0070*/ 	.byte	0x04, 0x1c
        /*0072*/ 	.short	(.L_23 - .L_22)


	//   ....[0]....
.L_22:
        /*0074*/ 	.word	0x00000400


	//----- nvinfo : EIATTR_REQNTID
	.align		4
.L_23:
        /*0078*/ 	.byte	0x04, 0x10
        /*007a*/ 	.short	(.L_25 - .L_24)
.L_24:
        /*007c*/ 	.word	0x00000080
        /*0080*/ 	.word	0x00000001
        /*0084*/ 	.word	0x00000001


	//----- nvinfo : EIATTR_CBANK_PARAM_SIZE
	.align		4
.L_25:
        /*0088*/ 	.byte	0x03, 0x19
        /*008a*/ 	.short	0x002c


	//----- nvinfo : EIATTR_PARAM_CBANK
	.align		4
        /*008c*/ 	.byte	0x04, 0x0a
        /*008e*/ 	.short	(.L_27 - .L_26)
	.align		4
.L_26:
        /*0090*/ 	.word	index@(.nv.constant0.triton_poi_fused_convolution_leaky_relu_34)
        /*0094*/ 	.short	0x0210
        /*0096*/ 	.short	0x002c


	//----- nvinfo : EIATTR_SW_WAR
	.align		4
.L_27:
        /*0098*/ 	.byte	0x04, 0x36
        /*009a*/ 	.short	(.L_29 - .L_28)
.L_28:
        /*009c*/ 	.word	0x00000008
.L_29:


//--------------------- .nv.callgraph             --------------------------
	.section	.nv.callgraph,"",@"SHT_CUDA_CALLGRAPH"
	.align	4
	.sectionentsize	8
	.align		4
        /*0000*/ 	.word	0x00000000
	.align		4
        /*0004*/ 	.word	0xffffffff
	.align		4
        /*0008*/ 	.word	0x00000000
	.align		4
        /*000c*/ 	.word	0xfffffffe
	.align		4
        /*0010*/ 	.word	0x00000000
	.align		4
        /*0014*/ 	.word	0xfffffffd
	.align		4
        /*0018*/ 	.word	0x00000000
	.align		4
        /*001c*/ 	.word	0xfffffffc


//--------------------- .text.triton_poi_fused_convolution_leaky_relu_34 --------------------------
	.section	.text.triton_poi_fused_convolution_leaky_relu_34,"ax",@progbits
	.align	128
        .global         triton_poi_fused_convolution_leaky_relu_34
        .type           triton_poi_fused_convolution_leaky_relu_34,@function
        .size           triton_poi_fused_convolution_leaky_relu_34,(.L_x_1 - triton_poi_fused_convolution_leaky_relu_34)
        .other          triton_poi_fused_convolution_leaky_relu_34,@"STO_CUDA_ENTRY STV_DEFAULT"
triton_poi_fused_convolution_leaky_relu_34:
.text.triton_poi_fused_convolution_leaky_relu_34:
[----:B------:R-:W-:Y:S01]  /*0000*/  LDC R1, c[0x0][0x28] ;  /* 0x00000a00ff017b82 */ /* 0x000fe20000000800 */
[----:B------:R-:W1:Y:S01]  /*0010*/  S2R R0, SR_TID.X ;  /* 0x0000000000007919 */ /* 0x000e620000002100 */
[----:B------:R-:W-:-:S06]  /*0020*/  IMAD.MOV.U32 R2, RZ, RZ, RZ ;  /* 0x000000ffff027224 */ /* 0x000fcc00078e00ff */
[----:B------:R-:W2:Y:S01]  /*0030*/  LDC.64 R6, c[0x0][0x218] ;  /* 0x00008600ff067b82 */ /* 0x000ea20000000a00 */
[----:B------:R-:W-:Y:S01]  /*0040*/  IMAD.MOV.U32 R4, RZ, RZ, RZ ;  /* 0x000000ffff047224 */ /* 0x000fe200078e00ff */
[----:B------:R-:W3:Y:S01]  /*0050*/  S2R R3, SR_CTAID.X ;  /* 0x0000000000037919 */ /* 0x000ee20000002500 */
[----:B------:R-:W-:Y:S01]  /*0060*/  ULDC.64 UR4, c[0x0][0x208] ;  /* 0x0000820000047ab9 */ /* 0x000fe20000000a00 */
[----:B------:R-:W-:Y:S01]  /*0070*/  ULDC.64 UR6, c[0x0][0x228] ;  /* 0x00008a0000067ab9 */ /* 0x000fe20000000a00 */
[----:B------:R-:W-:Y:S01]  /*0080*/  ULDC.64 UR8, c[0x0][0x230] ;  /* 0x00008c0000087ab9 */ /* 0x000fe20000000a00 */
[----:B-1----:R-:W-:-:S05]  /*0090*/  IMAD.SHL.U32 R0, R0, 0x2, RZ ;  /* 0x0000000200007824 */ /* 0x002fca00078e00ff */
[----:B------:R-:W-:-:S05]  /*00a0*/  LOP3.LUT R0, R0, 0xfe, RZ, 0xc0, !PT ;  /* 0x000000fe00007812 */ /* 0x000fca00078ec0ff */
[----:B---3--:R-:W-:-:S04]  /*00b0*/  IMAD R3, R3, 0x100, R0 ;  /* 0x0000010003037824 */ /* 0x008fc800078e0200 */
[C---:B------:R-:W-:Y:S02]  /*00c0*/  VIADD R5, R3.reuse, 0x1 ;  /* 0x0000000103057836 */ /* 0x040fe40000000000 */
[----:B------:R-:W-:-:S04]  /*00d0*/  IMAD.HI R0, R3, -0x6db6db6d, R2 ;  /* 0x9249249303007827 */ /* 0x000fc800078e0202 */
[----:B------:R-:W-:Y:S01]  /*00e0*/  IMAD.HI R2, R5, -0x6db6db6d, R4 ;  /* 0x9249249305027827 */ /* 0x000fe200078e0204 */
[----:B------:R-:W-:Y:S01]  /*00f0*/  SHF.R.U32.HI R9, RZ, 0x1f, R0 ;  /* 0x0000001fff097819 */ /* 0x000fe20000011600 */
[----:B------:R-:W1:Y:S02]  /*0100*/  LDC.64 R4, c[0x0][0x220] ;  /* 0x00008800ff047b82 */ /* 0x000e640000000a00 */
[----:B--2---:R-:W-:Y:S01]  /*0110*/  IMAD.WIDE R6, R3, 0x4, R6 ;  /* 0x0000000403067825 */ /* 0x004fe200078e0206 */
[----:B------:R-:W-:Y:S02]  /*0120*/  SHF.R.U32.HI R11, RZ, 0x1f, R2 ;  /* 0x0000001fff0b7819 */ /* 0x000fe40000011602 */
[----:B------:R-:W-:Y:S02]  /*0130*/  LEA.HI.SX32 R0, R0, R9, 0x1e ;  /* 0x0000000900007211 */ /* 0x000fe400078ff2ff */
[----:B------:R-:W-:Y:S01]  /*0140*/  LEA.HI.SX32 R11, R2, R11, 0x1e ;  /* 0x0000000b020b7211 */ /* 0x000fe200078ff2ff */
[----:B------:R-:W2:Y:S01]  /*0150*/  LDC.64 R8, c[0x0][0x210] ;  /* 0x00008400ff087b82 */ /* 0x000ea20000000a00 */
[----:B------:R-:W-:-:S02]  /*0160*/  SHF.R.S32.HI R13, RZ, 0x1f, R0 ;  /* 0x0000001fff0d7819 */ /* 0x000fc40000011400 */
[----:B------:R-:W-:Y:S02]  /*0170*/  SHF.R.S32.HI R2, RZ, 0x1f, R11 ;  /* 0x0000001fff027819 */ /* 0x000fe4000001140b */
[----:B------:R-:W-:Y:S02]  /*0180*/  LEA.HI R13, R13, R0, RZ, 0xa ;  /* 0x000000000d0d7211 */ /* 0x000fe400078f50ff */
[----:B------:R-:W-:Y:S02]  /*0190*/  LEA.HI R2, R2, R11, RZ, 0xa ;  /* 0x0000000b02027211 */ /* 0x000fe400078f50ff */
[----:B------:R-:W-:Y:S02]  /*01a0*/  LOP3.LUT R13, R13, 0xfffffc00, RZ, 0xc0, !PT ;  /* 0xfffffc000d0d7812 */ /* 0x000fe400078ec0ff */
[----:B------:R-:W-:-:S03]  /*01b0*/  LOP3.LUT R2, R2, 0xfffffc00, RZ, 0xc0, !PT ;  /* 0xfffffc0002027812 */ /* 0x000fc600078ec0ff */
[----:B------:R-:W-:Y:S02]  /*01c0*/  IMAD.IADD R13, R0, 0x1, -R13 ;  /* 0x00000001000d7824 */ /* 0x000fe400078e0a0d */
[----:B------:R-:W-:Y:S02]  /*01d0*/  IMAD.IADD R15, R11, 0x1, -R2 ;  /* 0x000000010b0f7824 */ /* 0x000fe400078e0a02 */
[----:B-1----:R-:W-:-:S04]  /*01e0*/  IMAD.WIDE R12, R13, 0x4, R4 ;  /* 0x000000040d0c7825 */ /* 0x002fc800078e0204 */
[----:B------:R-:W-:Y:S02]  /*01f0*/  IMAD.WIDE R14, R15, 0x4, R4 ;  /* 0x000000040f0e7825 */ /* 0x000fe400078e0204 */
[----:B------:R-:W3:Y:S02]  /*0200*/  LDG.E.EL R13, desc[UR4][R12.64] ;  /* 0x000000040c0d7981 */ /* 0x000ee4000c2e1900 */
[----:B--2---:R-:W-:Y:S02]  /*0210*/  IMAD.WIDE R8, R3, 0x4, R8 ;  /* 0x0000000403087825 */ /* 0x004fe400078e0208 */
[----:B------:R-:W3:Y:S04]  /*0220*/  LDG.E.64 R4, desc[UR4][R6.64] ;  /* 0x0000000406047981 */ /* 0x000ee8000c1e1b00 */
[----:B------:R-:W2:Y:S04]  /*0230*/  LDG.E.EL R14, desc[UR4][R14.64] ;  /* 0x000000040e0e7981 */ /* 0x000ea8000c2e1900 */
[----:B------:R-:W4:Y:S01]  /*0240*/  LDG.E.64 R10, desc[UR4][R8.64] ;  /* 0x00000004080a7981 */ /* 0x000f22000c1e1b00 */
[----:B------:R-:W-:-:S02]  /*0250*/  SHF.R.S32.HI R16, RZ, 0x1f, R3 ;  /* 0x0000001fff107819 */ /* 0x000fc40000011403 */
[----:B------:R-:W-:Y:S02]  /*0260*/  IADD3 R2, P4, R3, UR6, RZ ;  /* 0x0000000603027c10 */ /* 0x000fe4000ff9e0ff */
[C---:B---3--:R-:W-:Y:S01]  /*0270*/  FSETP.GT.AND P1, PT, R13.reuse, -R4, PT ;  /* 0x800000040d00720b */ /* 0x048fe20003f24000 */
[C---:B------:R-:W-:Y:S01]  /*0280*/  FADD R4, R13.reuse, R4 ;  /* 0x000000040d047221 */ /* 0x040fe20000000000 */
[C---:B--2---:R-:W-:Y:S01]  /*0290*/  FSETP.GT.AND P0, PT, R14.reuse, -R5, PT ;  /* 0x800000050e00720b */ /* 0x044fe20003f04000 */
[----:B------:R-:W-:Y:S01]  /*02a0*/  FADD R5, R14, R5 ;  /* 0x000000050e057221 */ /* 0x000fe20000000000 */
[----:B------:R-:W-:Y:S02]  /*02b0*/  SEL R0, RZ, 0x1, !P1 ;  /* 0x00000001ff007807 */ /* 0x000fe40004800000 */
[----:B----4-:R-:W-:Y:S01]  /*02c0*/  FSETP.GT.AND P3, PT, R13, -R10, PT ;  /* 0x8000000a0d00720b */ /* 0x010fe20003f64000 */
[----:B------:R-:W-:Y:S01]  /*02d0*/  FADD R12, R10, R13 ;  /* 0x0000000d0a0c7221 */ /* 0x000fe20000000000 */
[----:B------:R-:W-:Y:S01]  /*02e0*/  FSETP.GT.AND P2, PT, R14, -R11, PT ;  /* 0x8000000b0e00720b */ /* 0x000fe20003f44000 */
[----:B------:R-:W-:Y:S01]  /*02f0*/  FADD R13, R11, R14 ;  /* 0x0000000e0b0d7221 */ /* 0x000fe20000000000 */
[----:B------:R-:W-:-:S03]  /*0300*/  SEL R17, RZ, 0x100, !P0 ;  /* 0x00000100ff117807 */ /* 0x000fc60004000000 */
[----:B------:R-:W-:Y:S01]  /*0310*/  @!P1 FMUL R4, R4, 0.10000000149011611938 ;  /* 0x3dcccccd04049820 */ /* 0x000fe20000400000 */
[----:B------:R-:W-:Y:S02]  /*0320*/  SEL R15, RZ, 0x100, !P2 ;  /* 0x00000100ff0f7807 */ /* 0x000fe40005000000 */
[----:B------:R-:W-:Y:S01]  /*0330*/  IADD3 R10, P5, R3, UR8, RZ ;  /* 0x00000008030a7c10 */ /* 0x000fe2000ffbe0ff */
[----:B------:R-:W-:Y:S01]  /*0340*/  IMAD.IADD R17, R0, 0x1, R17 ;  /* 0x0000000100117824 */ /* 0x000fe200078e0211 */
[----:B------:R-:W-:Y:S01]  /*0350*/  SEL R0, RZ, 0x1, !P3 ;  /* 0x00000001ff007807 */ /* 0x000fe20005800000 */
[----:B------:R-:W-:Y:S01]  /*0360*/  @!P0 FMUL R5, R5, 0.10000000149011611938 ;  /* 0x3dcccccd05058820 */ /* 0x000fe20000400000 */
[----:B------:R-:W-:Y:S01]  /*0370*/  IADD3.X R3, R16, UR7, RZ, P4, !PT ;  /* 0x0000000710037c10 */ /* 0x000fe2000a7fe4ff */
[----:B------:R-:W-:Y:S01]  /*0380*/  @!P3 FMUL R12, R12, 0.10000000149011611938 ;  /* 0x3dcccccd0c0cb820 */ /* 0x000fe20000400000 */
[----:B------:R-:W-:Y:S01]  /*0390*/  IADD3.X R11, R16, UR9, RZ, P5, !PT ;  /* 0x00000009100b7c10 */ /* 0x000fe2000affe4ff */
[----:B------:R-:W-:-:S02]  /*03a0*/  IMAD.IADD R15, R0, 0x1, R15 ;  /* 0x00000001000f7824 */ /* 0x000fc400078e020f */
[----:B------:R-:W-:-:S03]  /*03b0*/  @!P2 FMUL R13, R13, 0.10000000149011611938 ;  /* 0x3dcccccd0d0da820 */ /* 0x000fc60000400000 */
[----:B------:R-:W-:Y:S04]  /*03c0*/  STG.E.U16 desc[UR4][R2.64], R15 ;  /* 0x0000000f02007986 */ /* 0x000fe8000c101504 */
[----:B------:R-:W-:Y:S04]  /*03d0*/  STG.E.64 desc[UR4][R8.64], R12 ;  /* 0x0000000c08007986 */ /* 0x000fe8000c101b04 */
[----:B------:R-:W-:Y:S04]  /*03e0*/  STG.E.U16 desc[UR4][R10.64], R17 ;  /* 0x000000110a007986 */ /* 0x000fe8000c101504 */
[----:B------:R-:W-:Y:S01]  /*03f0*/  STG.E.64 desc[UR4][R6.64], R4 ;  /* 0x0000000406007986 */ /* 0x000fe2000c101b04 */
[----:B------:R-:W-:Y:S05]  /*0400*/  EXIT ;  /* 0x000000000000794d */ /* 0x000fea0003800000 */
.L_x_0:
[----:B------:R-:W-:-:S00]  /*0410*/  BRA `(.L_x_0) ;  /* 0xfffffffc00fc7947 */ /* 0x000fc0000383ffff */
[----:B------:R-:W-:-:S00]  /*0420*/  NOP ;  /* 0x0000000000007918 */ /* 0x000fc00000000000 */
        /* <DEDUP_REMOVED lines=13> */
.L_x_1:


//--------------------- .nv.constant0.triton_poi_fused_convolution_leaky_relu_34 --------------------------
	.section	.nv.constant0.triton_poi_fused_convolution_leaky_relu_34,"a",@progbits
	.sectionflags	@""
	.align	4
.nv.constant0.triton_poi_fused_convolution_leaky_relu_34:
	.zero		572
